//
// Generated by NVIDIA NVVM Compiler
//
// Compiler Build ID: CL-36424714
// Cuda compilation tools, release 13.0, V13.0.88
// Based on NVVM 20.0.0
//

.version 9.0
.target sm_100
.address_size 64

	// .globl	_Z17laplace3d_stridesPdS_4dim3S0_
.extern .shared .align 16 .b8 smem[];

.visible .entry _Z17laplace3d_stridesPdS_4dim3S0_(
	.param .u64 .ptr .align 1 _Z17laplace3d_stridesPdS_4dim3S0__param_0,
	.param .u64 .ptr .align 1 _Z17laplace3d_stridesPdS_4dim3S0__param_1,
	.param .align 4 .b8 _Z17laplace3d_stridesPdS_4dim3S0__param_2[12],
	.param .align 4 .b8 _Z17laplace3d_stridesPdS_4dim3S0__param_3[12]
)
{
	.reg .pred 	%p<10>;
	.reg .b32 	%r<48>;
	.reg .b64 	%rd<20>;
	.reg .b64 	%fd<15>;

	ld.param.u32 	%r10, [_Z17laplace3d_stridesPdS_4dim3S0__param_3+8];
	ld.param.u32 	%r9, [_Z17laplace3d_stridesPdS_4dim3S0__param_3+4];
	ld.param.u32 	%r8, [_Z17laplace3d_stridesPdS_4dim3S0__param_3];
	ld.param.u32 	%r7, [_Z17laplace3d_stridesPdS_4dim3S0__param_2+8];
	ld.param.u32 	%r6, [_Z17laplace3d_stridesPdS_4dim3S0__param_2+4];
	ld.param.u64 	%rd1, [_Z17laplace3d_stridesPdS_4dim3S0__param_0];
	ld.param.u32 	%r5, [_Z17laplace3d_stridesPdS_4dim3S0__param_2];
	ld.param.u64 	%rd2, [_Z17laplace3d_stridesPdS_4dim3S0__param_1];
	mov.u32 	%r11, %tid.x;
	mov.u32 	%r12, %ctaid.x;
	mov.u32 	%r13, %ntid.x;
	mad.lo.s32 	%r2, %r12, %r13, %r11;
	mov.u32 	%r14, %tid.y;
	mov.u32 	%r15, %ctaid.y;
	mov.u32 	%r16, %ntid.y;
	mad.lo.s32 	%r3, %r15, %r16, %r14;
	mov.u32 	%r17, %tid.z;
	mov.u32 	%r18, %ctaid.z;
	mov.u32 	%r19, %ntid.z;
	mad.lo.s32 	%r4, %r18, %r19, %r17;
	setp.lt.s32 	%p1, %r2, 1;
	add.s32 	%r20, %r5, -1;
	setp.ge.u32 	%p2, %r2, %r20;
	or.pred  	%p3, %p1, %p2;
	@%p3 bra 	$L__BB0_4;
	setp.eq.s32 	%p4, %r3, 0;
	add.s32 	%r21, %r6, -1;
	setp.ge.u32 	%p5, %r3, %r21;
	or.pred  	%p6, %p4, %p5;
	@%p6 bra 	$L__BB0_4;
	setp.eq.s32 	%p7, %r4, 0;
	add.s32 	%r22, %r7, -1;
	setp.ge.u32 	%p8, %r4, %r22;
	or.pred  	%p9, %p7, %p8;
	@%p9 bra 	$L__BB0_4;
	add.s32 	%r23, %r2, -1;
	mul.lo.s32 	%r24, %r8, %r23;
	mul.lo.s32 	%r25, %r9, %r3;
	add.s32 	%r26, %r24, %r25;
	mul.lo.s32 	%r27, %r10, %r4;
	add.s32 	%r28, %r26, %r27;
	mul.wide.s32 	%rd10, %r28, 8;
	add.s64 	%rd3, %rd2, %rd10;
	// begin inline asm
	ld.global.nc.f64 %fd1, [%rd3];
	// end inline asm
	shl.b32 	%r29, %r8, 1;
	add.s32 	%r30, %r24, %r29;
	add.s32 	%r31, %r30, %r25;
	add.s32 	%r32, %r31, %r27;
	mul.wide.s32 	%rd11, %r32, 8;
	add.s64 	%rd4, %rd2, %rd11;
	// begin inline asm
	ld.global.nc.f64 %fd2, [%rd4];
	// end inline asm
	add.f64 	%fd8, %fd1, %fd2;
	sub.s32 	%r33, %r30, %r8;
	sub.s32 	%r34, %r25, %r9;
	add.s32 	%r35, %r33, %r34;
	add.s32 	%r36, %r35, %r27;
	mul.wide.s32 	%rd12, %r36, 8;
	add.s64 	%rd5, %rd2, %rd12;
	// begin inline asm
	ld.global.nc.f64 %fd3, [%rd5];
	// end inline asm
	add.f64 	%fd9, %fd8, %fd3;
	shl.b32 	%r37, %r9, 1;
	add.s32 	%r38, %r34, %r37;
	add.s32 	%r39, %r33, %r38;
	add.s32 	%r40, %r39, %r27;
	mul.wide.s32 	%rd13, %r40, 8;
	add.s64 	%rd6, %rd2, %rd13;
	// begin inline asm
	ld.global.nc.f64 %fd4, [%rd6];
	// end inline asm
	add.f64 	%fd10, %fd9, %fd4;
	add.s32 	%r41, %r33, %r25;
	sub.s32 	%r42, %r27, %r10;
	add.s32 	%r43, %r41, %r42;
	mul.wide.s32 	%rd14, %r43, 8;
	add.s64 	%rd7, %rd2, %rd14;
	// begin inline asm
	ld.global.nc.f64 %fd5, [%rd7];
	// end inline asm
	add.f64 	%fd11, %fd10, %fd5;
	shl.b32 	%r44, %r10, 1;
	add.s32 	%r45, %r42, %r44;
	add.s32 	%r46, %r41, %r45;
	mul.wide.s32 	%rd15, %r46, 8;
	add.s64 	%rd8, %rd2, %rd15;
	// begin inline asm
	ld.global.nc.f64 %fd6, [%rd8];
	// end inline asm
	add.f64 	%fd12, %fd11, %fd6;
	add.s32 	%r47, %r41, %r27;
	mul.wide.s32 	%rd16, %r10, 8;
	add.s64 	%rd9, %rd7, %rd16;
	// begin inline asm
	ld.global.nc.f64 %fd7, [%rd9];
	// end inline asm
	fma.rn.f64 	%fd13, %fd7, 0dC018000000000000, %fd12;
	mul.f64 	%fd14, %fd13, 0d3FE0000000000000;
	cvta.to.global.u64 	%rd17, %rd1;
	mul.wide.s32 	%rd18, %r47, 8;
	add.s64 	%rd19, %rd17, %rd18;
	st.global.f64 	[%rd19], %fd14;
$L__BB0_4:
	ret;

}
	// .globl	_Z14laplace3d_smemPdS_4dim3S0_
.visible .entry _Z14laplace3d_smemPdS_4dim3S0_(
	.param .u64 .ptr .align 1 _Z14laplace3d_smemPdS_4dim3S0__param_0,
	.param .u64 .ptr .align 1 _Z14laplace3d_smemPdS_4dim3S0__param_1,
	.param .align 4 .b8 _Z14laplace3d_smemPdS_4dim3S0__param_2[12],
	.param .align 4 .b8 _Z14laplace3d_smemPdS_4dim3S0__param_3[12]
)
{
	.reg .pred 	%p<38>;
	.reg .b32 	%r<101>;
	.reg .b64 	%rd<25>;
	.reg .b64 	%fd<22>;

	ld.param.u32 	%r1, [_Z14laplace3d_smemPdS_4dim3S0__param_2];
	ld.param.u32 	%r2, [_Z14laplace3d_smemPdS_4dim3S0__param_2+4];
	ld.param.u32 	%r3, [_Z14laplace3d_smemPdS_4dim3S0__param_2+8];
	ld.param.u32 	%r15, [_Z14laplace3d_smemPdS_4dim3S0__param_3+8];
	ld.param.u32 	%r14, [_Z14laplace3d_smemPdS_4dim3S0__param_3+4];
	ld.param.u32 	%r13, [_Z14laplace3d_smemPdS_4dim3S0__param_3];
	ld.param.u64 	%rd3, [_Z14laplace3d_smemPdS_4dim3S0__param_1];
	mov.u32 	%r4, %tid.x;
	mov.u32 	%r27, %ctaid.x;
	mov.u32 	%r5, %ntid.x;
	mad.lo.s32 	%r6, %r27, %r5, %r4;
	mov.u32 	%r7, %tid.y;
	mov.u32 	%r28, %ctaid.y;
	mov.u32 	%r8, %ntid.y;
	mad.lo.s32 	%r9, %r28, %r8, %r7;
	mov.u32 	%r10, %tid.z;
	mov.u32 	%r29, %ctaid.z;
	mov.u32 	%r11, %ntid.z;
	mad.lo.s32 	%r12, %r29, %r11, %r10;
	mul.lo.s32 	%r16, %r13, %r6;
	mul.lo.s32 	%r17, %r14, %r9;
	add.s32 	%r18, %r16, %r17;
	mul.lo.s32 	%r19, %r15, %r12;
	add.s32 	%r20, %r18, %r19;
	mul.wide.s32 	%rd5, %r20, 8;
	add.s64 	%rd4, %rd3, %rd5;
	// begin inline asm
	ld.global.nc.f64 %fd1, [%rd4];
	// end inline asm
	add.s32 	%r21, %r5, 2;
	mad.lo.s32 	%r22, %r21, %r7, %r21;
	add.s32 	%r23, %r22, %r4;
	mad.lo.s32 	%r30, %r21, %r10, %r21;
	add.s32 	%r24, %r8, 2;
	mul.lo.s32 	%r25, %r30, %r24;
	add.s32 	%r31, %r23, %r25;
	shl.b32 	%r32, %r31, 3;
	mov.u32 	%r33, smem;
	add.s32 	%r26, %r33, %r32;
	st.shared.f64 	[%r26+8], %fd1;
	setp.ne.s32 	%p1, %r4, 0;
	@%p1 bra 	$L__BB1_7;
	setp.eq.s32 	%p2, %r7, 0;
	setp.eq.s32 	%p3, %r10, 0;
	or.pred  	%p4, %p2, %p3;
	@%p4 bra 	$L__BB1_7;
	add.s32 	%r66, %r8, -1;
	setp.eq.s32 	%p24, %r7, %r66;
	add.s32 	%r67, %r11, -1;
	setp.eq.s32 	%p25, %r10, %r67;
	or.pred  	%p26, %p24, %p25;
	@%p26 bra 	$L__BB1_20;
	setp.lt.s32 	%p27, %r6, 1;
	@%p27 bra 	$L__BB1_5;
	ld.param.u64 	%rd24, [_Z14laplace3d_smemPdS_4dim3S0__param_1];
	sub.s32 	%r69, %r16, %r13;
	add.s32 	%r70, %r69, %r17;
	add.s32 	%r71, %r70, %r19;
	mul.wide.s32 	%rd15, %r71, 8;
	add.s64 	%rd14, %rd24, %rd15;
	// begin inline asm
	ld.global.nc.f64 %fd6, [%rd14];
	// end inline asm
	add.s32 	%r72, %r25, %r22;
	shl.b32 	%r73, %r72, 3;
	add.s32 	%r75, %r33, %r73;
	st.shared.f64 	[%r75], %fd6;
$L__BB1_5:
	add.s32 	%r76, %r1, -1;
	setp.ge.u32 	%p28, %r6, %r76;
	@%p28 bra 	$L__BB1_20;
	mul.wide.s32 	%rd17, %r13, 8;
	add.s64 	%rd16, %rd4, %rd17;
	// begin inline asm
	ld.global.nc.f64 %fd7, [%rd16];
	// end inline asm
	add.s32 	%r77, %r5, %r22;
	add.s32 	%r78, %r77, %r25;
	shl.b32 	%r79, %r78, 3;
	add.s32 	%r81, %r33, %r79;
	st.shared.f64 	[%r81+8], %fd7;
	bra.uni 	$L__BB1_20;
$L__BB1_7:
	setp.ne.s32 	%p5, %r7, 0;
	@%p5 bra 	$L__BB1_14;
	setp.eq.s32 	%p6, %r4, 0;
	setp.eq.s32 	%p7, %r10, 0;
	or.pred  	%p8, %p6, %p7;
	@%p8 bra 	$L__BB1_14;
	add.s32 	%r49, %r5, -1;
	setp.eq.s32 	%p19, %r4, %r49;
	add.s32 	%r50, %r11, -1;
	setp.eq.s32 	%p20, %r10, %r50;
	or.pred  	%p21, %p19, %p20;
	@%p21 bra 	$L__BB1_20;
	setp.eq.s32 	%p22, %r9, 0;
	@%p22 bra 	$L__BB1_12;
	ld.param.u64 	%rd23, [_Z14laplace3d_smemPdS_4dim3S0__param_1];
	sub.s32 	%r52, %r17, %r14;
	add.s32 	%r53, %r16, %r52;
	add.s32 	%r54, %r53, %r19;
	mul.wide.s32 	%rd11, %r54, 8;
	add.s64 	%rd10, %rd23, %rd11;
	// begin inline asm
	ld.global.nc.f64 %fd4, [%rd10];
	// end inline asm
	add.s32 	%r55, %r25, %r4;
	shl.b32 	%r56, %r55, 3;
	add.s32 	%r58, %r33, %r56;
	st.shared.f64 	[%r58+8], %fd4;
$L__BB1_12:
	add.s32 	%r59, %r2, -1;
	setp.ge.u32 	%p23, %r9, %r59;
	@%p23 bra 	$L__BB1_20;
	mul.wide.s32 	%rd13, %r14, 8;
	add.s64 	%rd12, %rd4, %rd13;
	// begin inline asm
	ld.global.nc.f64 %fd5, [%rd12];
	// end inline asm
	mad.lo.s32 	%r60, %r21, %r8, %r21;
	add.s32 	%r61, %r60, %r4;
	add.s32 	%r62, %r61, %r25;
	shl.b32 	%r63, %r62, 3;
	add.s32 	%r65, %r33, %r63;
	st.shared.f64 	[%r65+8], %fd5;
	bra.uni 	$L__BB1_20;
$L__BB1_14:
	setp.ne.s32 	%p9, %r10, 0;
	@%p9 bra 	$L__BB1_20;
	setp.eq.s32 	%p10, %r7, 0;
	setp.eq.s32 	%p11, %r4, 0;
	or.pred  	%p12, %p11, %p10;
	add.s32 	%r36, %r5, -1;
	setp.eq.s32 	%p13, %r4, %r36;
	or.pred  	%p14, %p12, %p13;
	add.s32 	%r37, %r8, -1;
	setp.eq.s32 	%p15, %r7, %r37;
	or.pred  	%p16, %p14, %p15;
	@%p16 bra 	$L__BB1_20;
	setp.eq.s32 	%p17, %r12, 0;
	@%p17 bra 	$L__BB1_18;
	ld.param.u64 	%rd22, [_Z14laplace3d_smemPdS_4dim3S0__param_1];
	sub.s32 	%r38, %r19, %r15;
	add.s32 	%r39, %r18, %r38;
	mul.wide.s32 	%rd7, %r39, 8;
	add.s64 	%rd6, %rd22, %rd7;
	// begin inline asm
	ld.global.nc.f64 %fd2, [%rd6];
	// end inline asm
	shl.b32 	%r40, %r23, 3;
	add.s32 	%r42, %r33, %r40;
	st.shared.f64 	[%r42+8], %fd2;
$L__BB1_18:
	add.s32 	%r43, %r3, -1;
	setp.ge.u32 	%p18, %r12, %r43;
	@%p18 bra 	$L__BB1_20;
	mul.wide.s32 	%rd9, %r15, 8;
	add.s64 	%rd8, %rd4, %rd9;
	// begin inline asm
	ld.global.nc.f64 %fd3, [%rd8];
	// end inline asm
	mad.lo.s32 	%r44, %r21, %r11, %r21;
	mad.lo.s32 	%r45, %r44, %r24, %r23;
	shl.b32 	%r46, %r45, 3;
	add.s32 	%r48, %r33, %r46;
	st.shared.f64 	[%r48+8], %fd3;
$L__BB1_20:
	setp.lt.s32 	%p29, %r6, 1;
	add.s32 	%r82, %r1, -1;
	setp.ge.u32 	%p30, %r6, %r82;
	or.pred  	%p31, %p29, %p30;
	@%p31 bra 	$L__BB1_24;
	setp.eq.s32 	%p32, %r9, 0;
	add.s32 	%r83, %r2, -1;
	setp.ge.u32 	%p33, %r9, %r83;
	or.pred  	%p34, %p32, %p33;
	@%p34 bra 	$L__BB1_24;
	setp.eq.s32 	%p35, %r12, 0;
	add.s32 	%r84, %r3, -1;
	setp.ge.u32 	%p36, %r12, %r84;
	or.pred  	%p37, %p35, %p36;
	@%p37 bra 	$L__BB1_24;
	ld.param.u64 	%rd21, [_Z14laplace3d_smemPdS_4dim3S0__param_0];
	ld.shared.f64 	%fd8, [%r26];
	ld.shared.f64 	%fd9, [%r26+16];
	add.f64 	%fd10, %fd8, %fd9;
	mad.lo.s32 	%r85, %r7, %r21, %r4;
	add.s32 	%r86, %r85, %r25;
	shl.b32 	%r87, %r86, 3;
	add.s32 	%r89, %r33, %r87;
	ld.shared.f64 	%fd11, [%r89+8];
	add.f64 	%fd12, %fd10, %fd11;
	shl.b32 	%r90, %r21, 3;
	add.s32 	%r91, %r26, %r90;
	ld.shared.f64 	%fd13, [%r91+8];
	add.f64 	%fd14, %fd12, %fd13;
	mul.lo.s32 	%r92, %r10, %r21;
	mad.lo.s32 	%r93, %r92, %r24, %r23;
	shl.b32 	%r94, %r93, 3;
	add.s32 	%r95, %r33, %r94;
	ld.shared.f64 	%fd15, [%r95+8];
	add.f64 	%fd16, %fd14, %fd15;
	shl.b32 	%r96, %r21, 1;
	add.s32 	%r97, %r92, %r96;
	mad.lo.s32 	%r98, %r97, %r24, %r23;
	shl.b32 	%r99, %r98, 3;
	add.s32 	%r100, %r33, %r99;
	ld.shared.f64 	%fd17, [%r100+8];
	add.f64 	%fd18, %fd16, %fd17;
	ld.shared.f64 	%fd19, [%r26+8];
	fma.rn.f64 	%fd20, %fd19, 0dC018000000000000, %fd18;
	mul.f64 	%fd21, %fd20, 0d3FE0000000000000;
	cvta.to.global.u64 	%rd18, %rd21;
	add.s64 	%rd20, %rd18, %rd5;
	st.global.f64 	[%rd20], %fd21;
$L__BB1_24:
	ret;

}


// ===== COMPILED SASS (sm_100) =====

	.target	sm_100

	.elftype	@"ET_EXEC"


//--------------------- .note.nv.tkinfo           --------------------------
	.section	.note.nv.tkinfo,"",@"SHT_NOTE"
	.sectionflags	@"SHF_NOTE_NV_TKINFO"
	.tkinfo
        /*0018*/ 	.word	0x00000002
        /*0030*/ 	.string	""
        /*0030*/ 	.string	"ptxas"
        /*0030*/ 	.string	"Cuda compilation tools, release 13.0, V13.0.88"
        /*0030*/ 	.string	"Build cuda_13.0.r13.0/compiler.36424714_0"
        /*0030*/ 	.string	"-arch sm_100 -m 64 "



//--------------------- .note.nv.cuinfo           --------------------------
	.section	.note.nv.cuinfo,"",@"SHT_NOTE"
	.sectionflags	@"SHF_NOTE_NV_CUINFO"
        /*0018*/ 	.short	0x0002
        /*001a*/ 	.short	0x0064
        /*001c*/ 	.short	0x0082
	.zero		2


//--------------------- .nv.info                  --------------------------
	.section	.nv.info,"",@"SHT_CUDA_INFO"
	.align	4


	//----- nvinfo : EIATTR_REGCOUNT
	.align		4
        /*0000*/ 	.byte	0x04, 0x2f
        /*0002*/ 	.short	(.L_1 - .L_0)
	.align		4
.L_0:
        /*0004*/ 	.word	index@(_Z17laplace3d_stridesPdS_4dim3S0_)
        /*0008*/ 	.word	0x00000016


	//----- nvinfo : EIATTR_FRAME_SIZE
	.align		4
.L_1:
        /*000c*/ 	.byte	0x04, 0x11
        /*000e*/ 	.short	(.L_3 - .L_2)
	.align		4
.L_2:
        /*0010*/ 	.word	index@(_Z17laplace3d_stridesPdS_4dim3S0_)
        /*0014*/ 	.word	0x00000000


	//----- nvinfo : EIATTR_REGCOUNT
	.align		4
.L_3:
        /*0018*/ 	.byte	0x04, 0x2f
        /*001a*/ 	.short	(.L_5 - .L_4)
	.align		4
.L_4:
        /*001c*/ 	.word	index@(_Z14laplace3d_smemPdS_4dim3S0_)
        /*0020*/ 	.word	0x00000020


	//----- nvinfo : EIATTR_FRAME_SIZE
	.align		4
.L_5:
        /*0024*/ 	.byte	0x04, 0x11
        /*0026*/ 	.short	(.L_7 - .L_6)
	.align		4
.L_6:
        /*0028*/ 	.word	index@(_Z14laplace3d_smemPdS_4dim3S0_)
        /*002c*/ 	.word	0x00000000


	//----- nvinfo : EIATTR_MIN_STACK_SIZE
	.align		4
.L_7:
        /*0030*/ 	.byte	0x04, 0x12
        /*0032*/ 	.short	(.L_9 - .L_8)
	.align		4
.L_8:
        /*0034*/ 	.word	index@(_Z14laplace3d_smemPdS_4dim3S0_)
        /*0038*/ 	.word	0x00000000


	//----- nvinfo : EIATTR_MIN_STACK_SIZE
	.align		4
.L_9:
        /*003c*/ 	.byte	0x04, 0x12
        /*003e*/ 	.short	(.L_11 - .L_10)
	.align		4
.L_10:
        /*0040*/ 	.word	index@(_Z17laplace3d_stridesPdS_4dim3S0_)
        /*0044*/ 	.word	0x00000000
.L_11:


//--------------------- .nv.compat                --------------------------
	.section	.nv.compat,"",@"SHT_CUDA_COMPAT_INFO"
	.align	4
        /*0000*/ 	.byte	0x02, 0x09, 0x00, 0x00, 0x02, 0x02, 0x01, 0x00, 0x02, 0x05, 0x05, 0x00, 0x03, 0x07, 0x01, 0x01
        /*0010*/ 	.byte	0x02, 0x03, 0x00, 0x00, 0x02, 0x06, 0x01, 0x00, 0x04, 0x0b, 0x08, 0x00, 0x01, 0x00, 0x00, 0x00
        /*0020*/ 	.byte	0x00, 0x00, 0x00, 0x00


//--------------------- .nv.info._Z14laplace3d_smemPdS_4dim3S0_ --------------------------
	.section	.nv.info._Z14laplace3d_smemPdS_4dim3S0_,"",@"SHT_CUDA_INFO"
	.sectionflags	@""
	.align	4


	//----- nvinfo : EIATTR_CUDA_API_VERSION
	.align		4
        /*0000*/ 	.byte	0x04, 0x37
        /*0002*/ 	.short	(.L_13 - .L_12)
.L_12:
        /*0004*/ 	.word	0x00000082


	//----- nvinfo : EIATTR_KPARAM_INFO
	.align		4
.L_13:
        /*0008*/ 	.byte	0x04, 0x17
        /*000a*/ 	.short	(.L_15 - .L_14)
.L_14:
        /*000c*/ 	.word	0x00000000
        /*0010*/ 	.short	0x0003
        /*0012*/ 	.short	0x001c
        /*0014*/ 	.byte	0x00, 0xf0, 0x31, 0x00


	//----- nvinfo : EIATTR_KPARAM_INFO
	.align		4
.L_15:
        /*0018*/ 	.byte	0x04, 0x17
        /*001a*/ 	.short	(.L_17 - .L_16)
.L_16:
        /*001c*/ 	.word	0x00000000
        /*0020*/ 	.short	0x0002
        /*0022*/ 	.short	0x0010
        /*0024*/ 	.byte	0x00, 0xf0, 0x31, 0x00


	//----- nvinfo : EIATTR_KPARAM_INFO
	.align		4
.L_17:
        /*0028*/ 	.byte	0x04, 0x17
        /*002a*/ 	.short	(.L_19 - .L_18)
.L_18:
        /*002c*/ 	.word	0x00000000
        /*0030*/ 	.short	0x0001
        /*0032*/ 	.short	0x0008
        /*0034*/ 	.byte	0x00, 0xf5, 0x21, 0x00


	//----- nvinfo : EIATTR_KPARAM_INFO
	.align		4
.L_19:
        /*0038*/ 	.byte	0x04, 0x17
        /*003a*/ 	.short	(.L_21 - .L_20)
.L_20:
        /*003c*/ 	.word	0x00000000
        /*0040*/ 	.short	0x0000
        /*0042*/ 	.short	0x0000
        /*0044*/ 	.byte	0x00, 0xf5, 0x21, 0x00


	//----- nvinfo : EIATTR_SPARSE_MMA_MASK
	.align		4
.L_21:
        /*0048*/ 	.byte	0x03, 0x50
        /*004a*/ 	.short	0x0000


	//----- nvinfo : EIATTR_MAXREG_COUNT
	.align		4
        /*004c*/ 	.byte	0x03, 0x1b
        /*004e*/ 	.short	0x00ff


	//----- nvinfo : EIATTR_MERCURY_ISA_VERSION
	.align		4
        /*0050*/ 	.byte	0x03, 0x5f
        /*0052*/ 	.short	0x0101


	//----- nvinfo : EIATTR_VRC_CTA_INIT_COUNT
	.align		4
        /*0054*/ 	.byte	0x02, 0x4a
	.zero		1
	.zero		1


	//----- nvinfo : EIATTR_EXIT_INSTR_OFFSETS
	.align		4
        /*0058*/ 	.byte	0x04, 0x1c
        /*005a*/ 	.short	(.L_23 - .L_22)


	//   ....[0]....
.L_22:
        /*005c*/ 	.word	0x000007f0


	//   ....[1]....
        /*0060*/ 	.word	0x00000840


	//   ....[2]....
        /*0064*/ 	.word	0x00000890


	//   ....[3]....
        /*0068*/ 	.word	0x00000a50


	//----- nvinfo : EIATTR_CRS_STACK_SIZE
	.align		4
.L_23:
        /*006c*/ 	.byte	0x04, 0x1e
        /*006e*/ 	.short	(.L_25 - .L_24)
.L_24:
        /*0070*/ 	.word	0x00000000


	//----- nvinfo : EIATTR_CBANK_PARAM_SIZE
	.align		4
.L_25:
        /*0074*/ 	.byte	0x03, 0x19
        /*0076*/ 	.short	0x0028


	//----- nvinfo : EIATTR_PARAM_CBANK
	.align		4
        /*0078*/ 	.byte	0x04, 0x0a
        /*007a*/ 	.short	(.L_27 - .L_26)
	.align		4
.L_26:
        /*007c*/ 	.word	index@(.nv.constant0._Z14laplace3d_smemPdS_4dim3S0_)
        /*0080*/ 	.short	0x0380
        /*0082*/ 	.short	0x0028


	//----- nvinfo : EIATTR_SW_WAR
	.align		4
.L_27:
        /*0084*/ 	.byte	0x04, 0x36
        /*0086*/ 	.short	(.L_29 - .L_28)
.L_28:
        /*0088*/ 	.word	0x00000008
.L_29:


//--------------------- .nv.info._Z17laplace3d_stridesPdS_4dim3S0_ --------------------------
	.section	.nv.info._Z17laplace3d_stridesPdS_4dim3S0_,"",@"SHT_CUDA_INFO"
	.sectionflags	@""
	.align	4


	//----- nvinfo : EIATTR_CUDA_API_VERSION
	.align		4
        /*0000*/ 	.byte	0x04, 0x37
        /*0002*/ 	.short	(.L_31 - .L_30)
.L_30:
        /*0004*/ 	.word	0x00000082


	//----- nvinfo : EIATTR_KPARAM_INFO
	.align		4
.L_31:
        /*0008*/ 	.byte	0x04, 0x17
        /*000a*/ 	.short	(.L_33 - .L_32)
.L_32:
        /*000c*/ 	.word	0x00000000
        /*0010*/ 	.short	0x0003
        /*0012*/ 	.short	0x001c
        /*0014*/ 	.byte	0x00, 0xf0, 0x31, 0x00


	//----- nvinfo : EIATTR_KPARAM_INFO
	.align		4
.L_33:
        /*0018*/ 	.byte	0x04, 0x17
        /*001a*/ 	.short	(.L_35 - .L_34)
.L_34:
        /*001c*/ 	.word	0x00000000
        /*0020*/ 	.short	0x0002
        /*0022*/ 	.short	0x0010
        /*0024*/ 	.byte	0x00, 0xf0, 0x31, 0x00


	//----- nvinfo : EIATTR_KPARAM_INFO
	.align		4
.L_35:
        /*0028*/ 	.byte	0x04, 0x17
        /*002a*/ 	.short	(.L_37 - .L_36)
.L_36:
        /*002c*/ 	.word	0x00000000
        /*0030*/ 	.short	0x0001
        /*0032*/ 	.short	0x0008
        /*0034*/ 	.byte	0x00, 0xf5, 0x21, 0x00


	//----- nvinfo : EIATTR_KPARAM_INFO
	.align		4
.L_37:
        /*0038*/ 	.byte	0x04, 0x17
        /*003a*/ 	.short	(.L_39 - .L_38)
.L_38:
        /*003c*/ 	.word	0x00000000
        /*0040*/ 	.short	0x0000
        /*0042*/ 	.short	0x0000
        /*0044*/ 	.byte	0x00, 0xf5, 0x21, 0x00


	//----- nvinfo : EIATTR_SPARSE_MMA_MASK
	.align		4
.L_39:
        /*0048*/ 	.byte	0x03, 0x50
        /*004a*/ 	.short	0x0000


	//----- nvinfo : EIATTR_MAXREG_COUNT
	.align		4
        /*004c*/ 	.byte	0x03, 0x1b
        /*004e*/ 	.short	0x00ff


	//----- nvinfo : EIATTR_MERCURY_ISA_VERSION
	.align		4
        /*0050*/ 	.byte	0x03, 0x5f
        /*0052*/ 	.short	0x0101


	//----- nvinfo : EIATTR_VRC_CTA_INIT_COUNT
	.align		4
        /*0054*/ 	.byte	0x02, 0x4a
	.zero		1
	.zero		1


	//----- nvinfo : EIATTR_EXIT_INSTR_OFFSETS
	.align		4
        /*0058*/ 	.byte	0x04, 0x1c
        /*005a*/ 	.short	(.L_41 - .L_40)


	//   ....[0]....
.L_40:
        /*005c*/ 	.word	0x00000110


	//   ....[1]....
        /*0060*/ 	.word	0x00000160


	//   ....[2]....
        /*0064*/ 	.word	0x000001b0


	//   ....[3]....
        /*0068*/ 	.word	0x000004c0


	//----- nvinfo : EIATTR_CBANK_PARAM_SIZE
	.align		4
.L_41:
        /*006c*/ 	.byte	0x03, 0x19
        /*006e*/ 	.short	0x0028


	//----- nvinfo : EIATTR_PARAM_CBANK
	.align		4
        /*0070*/ 	.byte	0x04, 0x0a
        /*0072*/ 	.short	(.L_43 - .L_42)
	.align		4
.L_42:
        /*0074*/ 	.word	index@(.nv.constant0._Z17laplace3d_stridesPdS_4dim3S0_)
        /*0078*/ 	.short	0x0380
        /*007a*/ 	.short	0x0028


	//----- nvinfo : EIATTR_SW_WAR
	.align		4
.L_43:
        /*007c*/ 	.byte	0x04, 0x36
        /*007e*/ 	.short	(.L_45 - .L_44)
.L_44:
        /*0080*/ 	.word	0x00000008
.L_45:


//--------------------- .nv.callgraph             --------------------------
	.section	.nv.callgraph,"",@"SHT_CUDA_CALLGRAPH"
	.align	4
	.sectionentsize	8
	.align		4
        /*0000*/ 	.word	0x00000000
	.align		4
        /*0004*/ 	.word	0xffffffff
	.align		4
        /*0008*/ 	.word	0x00000000
	.align		4
        /*000c*/ 	.word	0xfffffffe
	.align		4
        /*0010*/ 	.word	0x00000000
	.align		4
        /*0014*/ 	.word	0xfffffffd
	.align		4
        /*0018*/ 	.word	0x00000000
	.align		4
        /*001c*/ 	.word	0xfffffffc


//--------------------- .text._Z14laplace3d_smemPdS_4dim3S0_ --------------------------
	.section	.text._Z14laplace3d_smemPdS_4dim3S0_,"ax",@progbits
	.align	128
        .global         _Z14laplace3d_smemPdS_4dim3S0_
        .type           _Z14laplace3d_smemPdS_4dim3S0_,@function
        .size           _Z14laplace3d_smemPdS_4dim3S0_,(.L_x_10 - _Z14laplace3d_smemPdS_4dim3S0_)
        .other          _Z14laplace3d_smemPdS_4dim3S0_,@"STO_CUDA_ENTRY STV_DEFAULT"
_Z14laplace3d_smemPdS_4dim3S0_:
.text._Z14laplace3d_smemPdS_4dim3S0_:
[----:B------:R-:W-:Y:S01]  /*0000*/  LDC R1, c[0x0][0x37c] ;  /* 0x0000df00ff017b82 */ /* 0x000fe20000000800 */
[----:B------:R-:W0:Y:S07]  /*0010*/  S2R R0, SR_TID.Y ;  /* 0x0000000000007919 */ /* 0x000e2e0000002200 */
[----:B------:R-:W1:Y:S01]  /*0020*/  LDC R4, c[0x0][0x360] ;  /* 0x0000d800ff047b82 */ /* 0x000e620000000800 */
[----:B------:R-:W2:Y:S01]  /*0030*/  LDCU.64 UR6, c[0x0][0x358] ;  /* 0x00006b00ff0677ac */ /* 0x000ea20008000a00 */
[----:B------:R-:W1:Y:S01]  /*0040*/  S2R R3, SR_TID.X ;  /* 0x0000000000037919 */ /* 0x000e620000002100 */
[----:B------:R-:W3:Y:S05]  /*0050*/  S2R R2, SR_TID.Z ;  /* 0x0000000000027919 */ /* 0x000eea0000002300 */
[----:B------:R-:W0:Y:S08]  /*0060*/  S2UR UR5, SR_CTAID.Y ;  /* 0x00000000000579c3 */ /* 0x000e300000002600 */
[----:B------:R-:W0:Y:S08]  /*0070*/  LDC R23, c[0x0][0x364] ;  /* 0x0000d900ff177b82 */ /* 0x000e300000000800 */
[----:B------:R-:W1:Y:S08]  /*0080*/  S2UR UR4, SR_CTAID.X ;  /* 0x00000000000479c3 */ /* 0x000e700000002500 */
[----:B------:R-:W4:Y:S08]  /*0090*/  LDC.64 R16, c[0x0][0x3a0] ;  /* 0x0000e800ff107b82 */ /* 0x000f300000000a00 */
[----:B------:R-:W3:Y:S01]  /*00a0*/  S2UR UR8, SR_CTAID.Z ;  /* 0x00000000000879c3 */ /* 0x000ee20000002700 */
[----:B0-----:R-:W-:-:S07]  /*00b0*/  IMAD R5, R23, UR5, R0 ;  /* 0x0000000517057c24 */ /* 0x001fce000f8e0200 */
[----:B------:R-:W3:Y:S01]  /*00c0*/  LDC R22, c[0x0][0x368] ;  /* 0x0000da00ff167b82 */ /* 0x000ee20000000800 */
[----:B-1----:R-:W-:-:S07]  /*00d0*/  IMAD R6, R4, UR4, R3 ;  /* 0x0000000404067c24 */ /* 0x002fce000f8e0203 */
[----:B------:R-:W0:Y:S01]  /*00e0*/  LDC R27, c[0x0][0x39c] ;  /* 0x0000e700ff1b7b82 */ /* 0x000e220000000800 */
[----:B----4-:R-:W-:-:S07]  /*00f0*/  IMAD R29, R5, R16, RZ ;  /* 0x00000010051d7224 */ /* 0x010fce00078e02ff */
[----:B------:R-:W1:Y:S01]  /*0100*/  LDC.64 R14, c[0x0][0x388] ;  /* 0x0000e200ff0e7b82 */ /* 0x000e620000000a00 */
[----:B---3--:R-:W-:Y:S02]  /*0110*/  IMAD R8, R22, UR8, R2 ;  /* 0x0000000816087c24 */ /* 0x008fe4000f8e0202 */
[----:B0-----:R-:W-:-:S04]  /*0120*/  IMAD R24, R6, R27, R29 ;  /* 0x0000001b06187224 */ /* 0x001fc800078e021d */
[----:B------:R-:W-:-:S04]  /*0130*/  IMAD R7, R8, R17, R24 ;  /* 0x0000001108077224 */ /* 0x000fc800078e0218 */
[----:B-1----:R-:W-:-:S05]  /*0140*/  IMAD.WIDE R12, R7, 0x8, R14 ;  /* 0x00000008070c7825 */ /* 0x002fca00078e020e */
[----:B--2---:R-:W2:Y:S01]  /*0150*/  LDG.E.64.CONSTANT R18, desc[UR6][R12.64] ;  /* 0x000000060c127981 */ /* 0x004ea2000c1e9b00 */
[----:B------:R-:W0:Y:S01]  /*0160*/  S2UR UR5, SR_CgaCtaId ;  /* 0x00000000000579c3 */ /* 0x000e220000008800 */
[----:B------:R-:W-:Y:S01]  /*0170*/  VIADD R9, R4, 0x2 ;  /* 0x0000000204097836 */ /* 0x000fe20000000000 */
[----:B------:R-:W-:Y:S01]  /*0180*/  UMOV UR4, 0x400 ;  /* 0x0000040000047882 */ /* 0x000fe20000000000 */
[----:B------:R-:W-:Y:S01]  /*0190*/  VIADD R10, R23, 0x2 ;  /* 0x00000002170a7836 */ /* 0x000fe20000000000 */
[----:B------:R-:W-:Y:S01]  /*01a0*/  ISETP.NE.AND P0, PT, R2, RZ, PT ;  /* 0x000000ff0200720c */ /* 0x000fe20003f05270 */
[C-C-:B------:R-:W-:Y:S01]  /*01b0*/  IMAD R11, R9.reuse, R2, R9.reuse ;  /* 0x00000002090b7224 */ /* 0x140fe200078e0209 */
[----:B------:R-:W-:Y:S01]  /*01c0*/  BSSY.RECONVERGENT B0, `(.L_x_0) ;  /* 0x000005e000007945 */ /* 0x000fe20003800200 */
[----:B------:R-:W-:Y:S01]  /*01d0*/  IMAD R25, R9, R0, R9 ;  /* 0x0000000009197224 */ /* 0x000fe200078e0209 */
[----:B------:R-:W-:Y:S01]  /*01e0*/  ISETP.EQ.OR P1, PT, R0, RZ, !P0 ;  /* 0x000000ff0000720c */ /* 0x000fe20004722670 */
[----:B------:R-:W-:-:S02]  /*01f0*/  IMAD R20, R11, R10, RZ ;  /* 0x0000000a0b147224 */ /* 0x000fc400078e02ff */
[----:B------:R-:W-:Y:S01]  /*0200*/  IMAD.IADD R11, R25, 0x1, R3 ;  /* 0x00000001190b7824 */ /* 0x000fe200078e0203 */
[----:B------:R-:W-:-:S04]  /*0210*/  ISETP.NE.OR P1, PT, R3, RZ, P1 ;  /* 0x000000ff0300720c */ /* 0x000fc80000f25670 */
[----:B------:R-:W-:Y:S01]  /*0220*/  IADD3 R21, PT, PT, R11, R20, RZ ;  /* 0x000000140b157210 */ /* 0x000fe20007ffe0ff */
[----:B0-----:R-:W-:-:S06]  /*0230*/  ULEA UR4, UR5, UR4, 0x18 ;  /* 0x0000000405047291 */ /* 0x001fcc000f8ec0ff */
[----:B------:R-:W-:-:S05]  /*0240*/  LEA R21, R21, UR4, 0x3 ;  /* 0x0000000415157c11 */ /* 0x000fca000f8e18ff */
[----:B--2---:R0:W-:Y:S01]  /*0250*/  STS.64 [R21+0x8], R18 ;  /* 0x0000081215007388 */ /* 0x0041e20000000a00 */
[----:B------:R-:W-:Y:S05]  /*0260*/  @P1 BRA `(.L_x_1) ;  /* 0x00000000006c1947 */ /* 0x000fea0003800000 */
[----:B0-----:R-:W-:Y:S02]  /*0270*/  VIADD R19, R22, 0xffffffff ;  /* 0xffffffff16137836 */ /* 0x001fe40000000000 */
[----:B------:R-:W-:-:S03]  /*0280*/  VIADD R23, R23, 0xffffffff ;  /* 0xffffffff17177836 */ /* 0x000fc60000000000 */
[----:B------:R-:W-:-:S04]  /*0290*/  ISETP.NE.AND P0, PT, R2, R19, PT ;  /* 0x000000130200720c */ /* 0x000fc80003f05270 */
[----:B------:R-:W-:-:S13]  /*02a0*/  ISETP.EQ.OR P0, PT, R0, R23, !P0 ;  /* 0x000000170000720c */ /* 0x000fda0004702670 */
[----:B------:R-:W-:Y:S05]  /*02b0*/  @P0 BRA `(.L_x_2) ;  /* 0x0000000400380947 */ /* 0x000fea0003800000 */
[----:B------:R-:W-:Y:S01]  /*02c0*/  ISETP.GE.AND P0, PT, R6, 0x1, PT ;  /* 0x000000010600780c */ /* 0x000fe20003f06270 */
[----:B------:R-:W-:-:S12]  /*02d0*/  BSSY.RECONVERGENT B1, `(.L_x_3) ;  /* 0x000000a000017945 */ /* 0x000fd80003800200 */
[----:B------:R-:W-:Y:S05]  /*02e0*/  @!P0 BRA `(.L_x_4) ;  /* 0x0000000000208947 */ /* 0x000fea0003800000 */
[----:B------:R-:W-:-:S05]  /*02f0*/  IMAD R16, R6, R27, -R27 ;  /* 0x0000001b06107224 */ /* 0x000fca00078e0a1b */
[----:B------:R-:W-:-:S05]  /*0300*/  IADD3 R16, PT, PT, R29, R16, RZ ;  /* 0x000000101d107210 */ /* 0x000fca0007ffe0ff */
[----:B------:R-:W-:-:S04]  /*0310*/  IMAD R17, R8, R17, R16 ;  /* 0x0000001108117224 */ /* 0x000fc800078e0210 */
[----:B------:R-:W-:-:S06]  /*0320*/  IMAD.WIDE R14, R17, 0x8, R14 ;  /* 0x00000008110e7825 */ /* 0x000fcc00078e020e */
[----:B------:R-:W2:Y:S01]  /*0330*/  LDG.E.64.CONSTANT R14, desc[UR6][R14.64] ;  /* 0x000000060e0e7981 */ /* 0x000ea2000c1e9b00 */
[----:B------:R-:W-:-:S05]  /*0340*/  IMAD.IADD R16, R25, 0x1, R20 ;  /* 0x0000000119107824 */ /* 0x000fca00078e0214 */
[----:B------:R-:W-:-:S05]  /*0350*/  LEA R17, R16, UR4, 0x3 ;  /* 0x0000000410117c11 */ /* 0x000fca000f8e18ff */
[----:B--2---:R0:W-:Y:S02]  /*0360*/  STS.64 [R17], R14 ;  /* 0x0000000e11007388 */ /* 0x0041e40000000a00 */
.L_x_4:
[----:B------:R-:W-:Y:S05]  /*0370*/  BSYNC.RECONVERGENT B1 ;  /* 0x0000000000017941 */ /* 0x000fea0003800200 */
.L_x_3:
[----:B------:R-:W1:Y:S02]  /*0380*/  LDCU UR5, c[0x0][0x390] ;  /* 0x00007200ff0577ac */ /* 0x000e640008000800 */
[----:B-1----:R-:W-:-:S06]  /*0390*/  UIADD3 UR5, UPT, UPT, UR5, -0x1, URZ ;  /* 0xffffffff05057890 */ /* 0x002fcc000fffe0ff */
[----:B------:R-:W-:-:S13]  /*03a0*/  ISETP.GE.U32.AND P0, PT, R6, UR5, PT ;  /* 0x0000000506007c0c */ /* 0x000fda000bf06070 */
[----:B------:R-:W-:Y:S05]  /*03b0*/  @P0 BRA `(.L_x_2) ;  /* 0x0000000000f80947 */ /* 0x000fea0003800000 */
[----:B------:R-:W-:-:S06]  /*03c0*/  IMAD.WIDE R12, R27, 0x8, R12 ;  /* 0x000000081b0c7825 */ /* 0x000fcc00078e020c */
[----:B------:R-:W2:Y:S01]  /*03d0*/  LDG.E.64.CONSTANT R12, desc[UR6][R12.64] ;  /* 0x000000060c0c7981 */ /* 0x000ea2000c1e9b00 */
[----:B------:R-:W-:-:S04]  /*03e0*/  IADD3 R25, PT, PT, R20, R4, R25 ;  /* 0x0000000414197210 */ /* 0x000fc80007ffe019 */
[----:B------:R-:W-:-:S05]  /*03f0*/  LEA R25, R25, UR4, 0x3 ;  /* 0x0000000419197c11 */ /* 0x000fca000f8e18ff */
[----:B--2---:R1:W-:Y:S01]  /*0400*/  STS.64 [R25+0x8], R12 ;  /* 0x0000080c19007388 */ /* 0x0043e20000000a00 */
[----:B------:R-:W-:Y:S05]  /*0410*/  BRA `(.L_x_2) ;  /* 0x0000000000e07947 */ /* 0x000fea0003800000 */
.L_x_1:
[----:B------:R-:W-:-:S04]  /*0420*/  ISETP.EQ.OR P0, PT, R3, RZ, !P0 ;  /* 0x000000ff0300720c */ /* 0x000fc80004702670 */
[----:B------:R-:W-:-:S13]  /*0430*/  ISETP.NE.OR P0, PT, R0, RZ, P0 ;  /* 0x000000ff0000720c */ /* 0x000fda0000705670 */
[----:B------:R-:W-:Y:S05]  /*0440*/  @P0 BRA `(.L_x_5) ;  /* 0x0000000000700947 */ /* 0x000fea0003800000 */
[----:B0-----:R-:W-:Y:S01]  /*0450*/  VIADD R19, R22, 0xffffffff ;  /* 0xffffffff16137836 */ /* 0x001fe20000000000 */
[----:B------:R-:W-:-:S04]  /*0460*/  IADD3 R18, PT, PT, R4, -0x1, RZ ;  /* 0xffffffff04127810 */ /* 0x000fc80007ffe0ff */
[----:B------:R-:W-:-:S04]  /*0470*/  ISETP.NE.AND P0, PT, R2, R19, PT ;  /* 0x000000130200720c */ /* 0x000fc80003f05270 */
[----:B------:R-:W-:-:S13]  /*0480*/  ISETP.EQ.OR P0, PT, R3, R18, !P0 ;  /* 0x000000120300720c */ /* 0x000fda0004702670 */
[----:B------:R-:W-:Y:S05]  /*0490*/  @P0 BRA `(.L_x_2) ;  /* 0x0000000000c00947 */ /* 0x000fea0003800000 */
[----:B------:R-:W-:Y:S01]  /*04a0*/  ISETP.NE.AND P0, PT, R5, RZ, PT ;  /* 0x000000ff0500720c */ /* 0x000fe20003f05270 */
[----:B------:R-:W-:-:S12]  /*04b0*/  BSSY.RECONVERGENT B1, `(.L_x_6) ;  /* 0x000000a000017945 */ /* 0x000fd80003800200 */
[----:B------:R-:W-:Y:S05]  /*04c0*/  @!P0 BRA `(.L_x_7) ;  /* 0x0000000000208947 */ /* 0x000fea0003800000 */
[----:B------:R-:W-:-:S04]  /*04d0*/  IMAD.IADD R29, R29, 0x1, -R16 ;  /* 0x000000011d1d7824 */ /* 0x000fc800078e0a10 */
[----:B------:R-:W-:-:S04]  /*04e0*/  IMAD R29, R6, R27, R29 ;  /* 0x0000001b061d7224 */ /* 0x000fc800078e021d */
[----:B------:R-:W-:-:S04]  /*04f0*/  IMAD R29, R8, R17, R29 ;  /* 0x00000011081d7224 */ /* 0x000fc800078e021d */
[----:B------:R-:W-:-:S06]  /*0500*/  IMAD.WIDE R14, R29, 0x8, R14 ;  /* 0x000000081d0e7825 */ /* 0x000fcc00078e020e */
[----:B------:R-:W2:Y:S01]  /*0510*/  LDG.E.64.CONSTANT R14, desc[UR6][R14.64] ;  /* 0x000000060e0e7981 */ /* 0x000ea2000c1e9b00 */
[----:B------:R-:W-:-:S05]  /*0520*/  IMAD.IADD R17, R20, 0x1, R3 ;  /* 0x0000000114117824 */ /* 0x000fca00078e0203 */
[----:B------:R-:W-:-:S05]  /*0530*/  LEA R17, R17, UR4, 0x3 ;  /* 0x0000000411117c11 */ /* 0x000fca000f8e18ff */
[----:B--2---:R0:W-:Y:S02]  /*0540*/  STS.64 [R17+0x8], R14 ;  /* 0x0000080e11007388 */ /* 0x0041e40000000a00 */
.L_x_7:
[----:B------:R-:W-:Y:S05]  /*0550*/  BSYNC.RECONVERGENT B1 ;  /* 0x0000000000017941 */ /* 0x000fea0003800200 */
.L_x_6:
[----:B------:R-:W1:Y:S02]  /*0560*/  LDCU UR5, c[0x0][0x394] ;  /* 0x00007280ff0577ac */ /* 0x000e640008000800 */
[----:B-1----:R-:W-:-:S06]  /*0570*/  UIADD3 UR5, UPT, UPT, UR5, -0x1, URZ ;  /* 0xffffffff05057890 */ /* 0x002fcc000fffe0ff */
[----:B------:R-:W-:-:S13]  /*0580*/  ISETP.GE.U32.AND P0, PT, R5, UR5, PT ;  /* 0x0000000505007c0c */ /* 0x000fda000bf06070 */
[----:B------:R-:W-:Y:S05]  /*0590*/  @P0 BRA `(.L_x_2) ;  /* 0x0000000000800947 */ /* 0x000fea0003800000 */
[----:B------:R-:W-:-:S06]  /*05a0*/  IMAD.WIDE R12, R16, 0x8, R12 ;  /* 0x00000008100c7825 */ /* 0x000fcc00078e020c */
[----:B------:R-:W2:Y:S01]  /*05b0*/  LDG.E.64.CONSTANT R12, desc[UR6][R12.64] ;  /* 0x000000060c0c7981 */ /* 0x000ea2000c1e9b00 */
[----:B------:R-:W-:-:S05]  /*05c0*/  IMAD R23, R9, R23, R9 ;  /* 0x0000001709177224 */ /* 0x000fca00078e0209 */
[----:B------:R-:W-:-:S04]  /*05d0*/  IADD3 R23, PT, PT, R20, R23, R3 ;  /* 0x0000001714177210 */ /* 0x000fc80007ffe003 */
[----:B------:R-:W-:-:S05]  /*05e0*/  LEA R23, R23, UR4, 0x3 ;  /* 0x0000000417177c11 */ /* 0x000fca000f8e18ff */
[----:B--2---:R2:W-:Y:S01]  /*05f0*/  STS.64 [R23+0x8], R12 ;  /* 0x0000080c17007388 */ /* 0x0045e20000000a00 */
[----:B------:R-:W-:Y:S05]  /*0600*/  BRA `(.L_x_2) ;  /* 0x0000000000647947 */ /* 0x000fea0003800000 */
.L_x_5:
[----:B------:R-:W-:-:S13]  /*0610*/  ISETP.NE.AND P0, PT, R2, RZ, PT ;  /* 0x000000ff0200720c */ /* 0x000fda0003f05270 */
[----:B------:R-:W-:Y:S05]  /*0620*/  @P0 BRA `(.L_x_2) ;  /* 0x00000000005c0947 */ /* 0x000fea0003800000 */
[----:B------:R-:W-:Y:S01]  /*0630*/  ISETP.NE.AND P0, PT, R0, RZ, PT ;  /* 0x000000ff0000720c */ /* 0x000fe20003f05270 */
[----:B------:R-:W-:Y:S01]  /*0640*/  VIADD R23, R23, 0xffffffff ;  /* 0xffffffff17177836 */ /* 0x000fe20000000000 */
[----:B------:R-:W-:Y:S02]  /*0650*/  IADD3 R16, PT, PT, R4, -0x1, RZ ;  /* 0xffffffff04107810 */ /* 0x000fe40007ffe0ff */
[----:B------:R-:W-:-:S04]  /*0660*/  ISETP.EQ.OR P0, PT, R3, RZ, !P0 ;  /* 0x000000ff0300720c */ /* 0x000fc80004702670 */
[----:B------:R-:W-:-:S04]  /*0670*/  ISETP.EQ.OR P0, PT, R3, R16, P0 ;  /* 0x000000100300720c */ /* 0x000fc80000702670 */
[----:B------:R-:W-:-:S13]  /*0680*/  ISETP.EQ.OR P0, PT, R0, R23, P0 ;  /* 0x000000170000720c */ /* 0x000fda0000702670 */
[----:B------:R-:W-:Y:S05]  /*0690*/  @P0 BRA `(.L_x_2) ;  /* 0x0000000000400947 */ /* 0x000fea0003800000 */
[----:B------:R-:W1:Y:S01]  /*06a0*/  LDCU UR5, c[0x0][0x398] ;  /* 0x00007300ff0577ac */ /* 0x000e620008000800 */
[----:B------:R-:W-:-:S13]  /*06b0*/  ISETP.NE.AND P0, PT, R8, RZ, PT ;  /* 0x000000ff0800720c */ /* 0x000fda0003f05270 */
[----:B0-----:R-:W-:Y:S01]  /*06c0*/  @P0 IMAD R19, R8, R17, -R17 ;  /* 0x0000001108130224 */ /* 0x001fe200078e0a11 */
[----:B-1----:R-:W-:-:S03]  /*06d0*/  UIADD3 UR5, UPT, UPT, UR5, -0x1, URZ ;  /* 0xffffffff05057890 */ /* 0x002fc6000fffe0ff */
[----:B------:R-:W-:-:S04]  /*06e0*/  @P0 IMAD.IADD R19, R24, 0x1, R19 ;  /* 0x0000000118130824 */ /* 0x000fc800078e0213 */
[----:B------:R-:W-:Y:S01]  /*06f0*/  @P0 IMAD.WIDE R14, R19, 0x8, R14 ;  /* 0x00000008130e0825 */ /* 0x000fe200078e020e */
[----:B------:R-:W-:-:S05]  /*0700*/  ISETP.GE.U32.AND P1, PT, R8, UR5, PT ;  /* 0x0000000508007c0c */ /* 0x000fca000bf26070 */
[----:B------:R-:W2:Y:S08]  /*0710*/  @P0 LDG.E.64.CONSTANT R14, desc[UR6][R14.64] ;  /* 0x000000060e0e0981 */ /* 0x000eb0000c1e9b00 */
[----:B------:R-:W-:-:S06]  /*0720*/  @!P1 IMAD.WIDE R12, R17, 0x8, R12 ;  /* 0x00000008110c9825 */ /* 0x000fcc00078e020c */
[----:B------:R-:W3:Y:S01]  /*0730*/  @!P1 LDG.E.64.CONSTANT R12, desc[UR6][R12.64] ;  /* 0x000000060c0c9981 */ /* 0x000ee2000c1e9b00 */
[----:B------:R-:W-:-:S04]  /*0740*/  @!P1 IMAD R22, R9, R22, R9 ;  /* 0x0000001609169224 */ /* 0x000fc800078e0209 */
[----:B------:R-:W-:Y:S01]  /*0750*/  @!P1 IMAD R22, R10, R22, R11 ;  /* 0x000000160a169224 */ /* 0x000fe200078e020b */
[----:B------:R-:W-:-:S04]  /*0760*/  @P0 LEA R17, R11, UR4, 0x3 ;  /* 0x000000040b110c11 */ /* 0x000fc8000f8e18ff */
[----:B------:R-:W-:Y:S01]  /*0770*/  @!P1 LEA R19, R22, UR4, 0x3 ;  /* 0x0000000416139c11 */ /* 0x000fe2000f8e18ff */
[----:B--2---:R4:W-:Y:S04]  /*0780*/  @P0 STS.64 [R17+0x8], R14 ;  /* 0x0000080e11000388 */ /* 0x0049e80000000a00 */
[----:B---3--:R4:W-:Y:S02]  /*0790*/  @!P1 STS.64 [R19+0x8], R12 ;  /* 0x0000080c13009388 */ /* 0x0089e40000000a00 */
.L_x_2:
[----:B------:R-:W-:Y:S05]  /*07a0*/  BSYNC.RECONVERGENT B0 ;  /* 0x0000000000007941 */ /* 0x000fea0003800200 */
.L_x_0:
[----:B------:R-:W3:Y:S02]  /*07b0*/  LDCU UR5, c[0x0][0x390] ;  /* 0x00007200ff0577ac */ /* 0x000ee40008000800 */
[----:B---3--:R-:W-:-:S06]  /*07c0*/  UIADD3 UR5, UPT, UPT, UR5, -0x1, URZ ;  /* 0xffffffff05057890 */ /* 0x008fcc000fffe0ff */
[----:B------:R-:W-:-:S04]  /*07d0*/  ISETP.GE.U32.AND P0, PT, R6, UR5, PT ;  /* 0x0000000506007c0c */ /* 0x000fc8000bf06070 */
[----:B------:R-:W-:-:S13]  /*07e0*/  ISETP.LT.OR P0, PT, R6, 0x1, P0 ;  /* 0x000000010600780c */ /* 0x000fda0000701670 */
[----:B------:R-:W-:Y:S05]  /*07f0*/  @P0 EXIT ;  /* 0x000000000000094d */ /* 0x000fea0003800000 */
[----:B------:R-:W3:Y:S02]  /*0800*/  LDCU UR5, c[0x0][0x394] ;  /* 0x00007280ff0577ac */ /* 0x000ee40008000800 */
[----:B---3--:R-:W-:-:S06]  /*0810*/  UIADD3 UR5, UPT, UPT, UR5, -0x1, URZ ;  /* 0xffffffff05057890 */ /* 0x008fcc000fffe0ff */
[----:B------:R-:W-:-:S04]  /*0820*/  ISETP.GE.U32.AND P0, PT, R5, UR5, PT ;  /* 0x0000000505007c0c */ /* 0x000fc8000bf06070 */
[----:B------:R-:W-:-:S13]  /*0830*/  ISETP.EQ.OR P0, PT, R5, RZ, P0 ;  /* 0x000000ff0500720c */ /* 0x000fda0000702670 */
[----:B------:R-:W-:Y:S05]  /*0840*/  @P0 EXIT ;  /* 0x000000000000094d */ /* 0x000fea0003800000 */
[----:B------:R-:W3:Y:S02]  /*0850*/  LDCU UR5, c[0x0][0x398] ;  /* 0x00007300ff0577ac */ /* 0x000ee40008000800 */
[----:B---3--:R-:W-:-:S06]  /*0860*/  UIADD3 UR5, UPT, UPT, UR5, -0x1, URZ ;  /* 0xffffffff05057890 */ /* 0x008fcc000fffe0ff */
[----:B------:R-:W-:-:S04]  /*0870*/  ISETP.GE.U32.AND P0, PT, R8, UR5, PT ;  /* 0x0000000508007c0c */ /* 0x000fc8000bf06070 */
[----:B------:R-:W-:-:S13]  /*0880*/  ISETP.EQ.OR P0, PT, R8, RZ, P0 ;  /* 0x000000ff0800720c */ /* 0x000fda0000702670 */
[----:B------:R-:W-:Y:S05]  /*0890*/  @P0 EXIT ;  /* 0x000000000000094d */ /* 0x000fea0003800000 */
[C---:B------:R-:W-:Y:S01]  /*08a0*/  IMAD R3, R9.reuse, R0, R3 ;  /* 0x0000000009037224 */ /* 0x040fe200078e0203 */
[----:B0---4-:R-:W-:Y:S01]  /*08b0*/  LDS.64 R14, [R21] ;  /* 0x00000000150e7984 */ /* 0x011fe20000000a00 */
[C---:B------:R-:W-:Y:S02]  /*08c0*/  IMAD R0, R9.reuse, R2, RZ ;  /* 0x0000000209007224 */ /* 0x040fe400078e02ff */
[----:B------:R-:W-:Y:S01]  /*08d0*/  IMAD R6, R4, 0x8, R21 ;  /* 0x0000000804067824 */ /* 0x000fe200078e0215 */
[----:B------:R-:W-:Y:S01]  /*08e0*/  IADD3 R3, PT, PT, R20, R3, RZ ;  /* 0x0000000314037210 */ /* 0x000fe20007ffe0ff */
[----:B------:R-:W0:Y:S01]  /*08f0*/  LDS.64 R16, [R21+0x10] ;  /* 0x0000100015107984 */ /* 0x000e220000000a00 */
[-C--:B------:R-:W-:Y:S01]  /*0900*/  IMAD R4, R10, R0.reuse, R11 ;  /* 0x000000000a047224 */ /* 0x080fe200078e020b */
[----:B------:R-:W-:Y:S02]  /*0910*/  LEA R9, R9, R0, 0x1 ;  /* 0x0000000009097211 */ /* 0x000fe400078e08ff */
[----:B-12---:R-:W-:-:S02]  /*0920*/  LEA R12, R3, UR4, 0x3 ;  /* 0x00000004030c7c11 */ /* 0x006fc4000f8e18ff */
[----:B------:R-:W-:Y:S01]  /*0930*/  LDS.64 R2, [R6+0x18] ;  /* 0x0000180006027984 */ /* 0x000fe20000000a00 */
[----:B------:R-:W-:Y:S01]  /*0940*/  LEA R0, R4, UR4, 0x3 ;  /* 0x0000000404007c11 */ /* 0x000fe2000f8e18ff */
[----:B------:R-:W-:Y:S02]  /*0950*/  IMAD R9, R10, R9, R11 ;  /* 0x000000090a097224 */ /* 0x000fe400078e020b */
[----:B------:R-:W1:Y:S03]  /*0960*/  LDS.64 R12, [R12+0x8] ;  /* 0x000008000c0c7984 */ /* 0x000e660000000a00 */
[----:B------:R-:W-:Y:S01]  /*0970*/  LEA R9, R9, UR4, 0x3 ;  /* 0x0000000409097c11 */ /* 0x000fe2000f8e18ff */
[----:B------:R-:W2:Y:S04]  /*0980*/  LDS.64 R4, [R0+0x8] ;  /* 0x0000080000047984 */ /* 0x000ea80000000a00 */
[----:B------:R-:W-:Y:S04]  /*0990*/  LDS.64 R10, [R21+0x8] ;  /* 0x00000800150a7984 */ /* 0x000fe80000000a00 */
[----:B------:R-:W3:Y:S01]  /*09a0*/  LDS.64 R8, [R9+0x8] ;  /* 0x0000080009087984 */ /* 0x000ee20000000a00 */
[----:B0-----:R-:W-:-:S08]  /*09b0*/  DADD R14, R14, R16 ;  /* 0x000000000e0e7229 */ /* 0x001fd00000000010 */
[----:B-1----:R-:W-:-:S08]  /*09c0*/  DADD R12, R14, R12 ;  /* 0x000000000e0c7229 */ /* 0x002fd0000000000c */
[----:B------:R-:W-:-:S08]  /*09d0*/  DADD R2, R12, R2 ;  /* 0x000000000c027229 */ /* 0x000fd00000000002 */
[----:B--2---:R-:W-:Y:S01]  /*09e0*/  DADD R2, R2, R4 ;  /* 0x0000000002027229 */ /* 0x004fe20000000004 */
[----:B------:R-:W0:Y:S07]  /*09f0*/  LDC.64 R4, c[0x0][0x380] ;  /* 0x0000e000ff047b82 */ /* 0x000e2e0000000a00 */
[----:B---3--:R-:W-:-:S08]  /*0a00*/  DADD R2, R2, R8 ;  /* 0x0000000002027229 */ /* 0x008fd00000000008 */
[----:B------:R-:W-:-:S08]  /*0a10*/  DFMA R2, R10, -6, R2 ;  /* 0xc01800000a02782b */ /* 0x000fd00000000002 */
[----:B------:R-:W-:Y:S01]  /*0a20*/  DMUL R2, R2, 0.5 ;  /* 0x3fe0000002027828 */ /* 0x000fe20000000000 */
[----:B0-----:R-:W-:-:S06]  /*0a30*/  IMAD.WIDE R4, R7, 0x8, R4 ;  /* 0x0000000807047825 */ /* 0x001fcc00078e0204 */
[----:B------:R-:W-:Y:S01]  /*0a40*/  STG.E.64 desc[UR6][R4.64], R2 ;  /* 0x0000000204007986 */ /* 0x000fe2000c101b06 */
[----:B------:R-:W-:Y:S05]  /*0a50*/  EXIT ;  /* 0x000000000000794d */ /* 0x000fea0003800000 */
.L_x_8:
[----:B------:R-:W-:-:S00]  /*0a60*/  BRA `(.L_x_8) ;  /* 0xfffffffc00fc7947 */ /* 0x000fc0000383ffff */
[----:B------:R-:W-:-:S00]  /*0a70*/  NOP ;  /* 0x0000000000007918 */ /* 0x000fc00000000000 */
        /* <DEDUP_REMOVED lines=8> */
.L_x_10:


//--------------------- .text._Z17laplace3d_stridesPdS_4dim3S0_ --------------------------
	.section	.text._Z17laplace3d_stridesPdS_4dim3S0_,"ax",@progbits
	.align	128
        .global         _Z17laplace3d_stridesPdS_4dim3S0_
        .type           _Z17laplace3d_stridesPdS_4dim3S0_,@function
        .size           _Z17laplace3d_stridesPdS_4dim3S0_,(.L_x_11 - _Z17laplace3d_stridesPdS_4dim3S0_)
        .other          _Z17laplace3d_stridesPdS_4dim3S0_,@"STO_CUDA_ENTRY STV_DEFAULT"
_Z17laplace3d_stridesPdS_4dim3S0_:
.text._Z17laplace3d_stridesPdS_4dim3S0_:
[----:B------:R-:W-:Y:S01]  /*0000*/  LDC R1, c[0x0][0x37c] ;  /* 0x0000df00ff017b82 */ /* 0x000fe20000000800 */
[----:B------:R-:W0:Y:S07]  /*0010*/  S2R R4, SR_TID.X ;  /* 0x0000000000047919 */ /* 0x000e2e0000002100 */
[----:B------:R-:W0:Y:S01]  /*0020*/  S2UR UR5, SR_CTAID.X ;  /* 0x00000000000579c3 */ /* 0x000e220000002500 */
[----:B------:R-:W1:Y:S01]  /*0030*/  LDCU UR4, c[0x0][0x390] ;  /* 0x00007200ff0477ac */ /* 0x000e620008000800 */
[----:B------:R-:W2:Y:S01]  /*0040*/  S2R R11, SR_TID.Y ;  /* 0x00000000000b7919 */ /* 0x000ea20000002200 */
[----:B------:R-:W3:Y:S05]  /*0050*/  S2R R2, SR_TID.Z ;  /* 0x0000000000027919 */ /* 0x000eea0000002300 */
[----:B------:R-:W0:Y:S08]  /*0060*/  LDC R3, c[0x0][0x360] ;  /* 0x0000d800ff037b82 */ /* 0x000e300000000800 */
[----:B------:R-:W2:Y:S01]  /*0070*/  S2UR UR6, SR_CTAID.Y ;  /* 0x00000000000679c3 */ /* 0x000ea20000002600 */
[----:B-1----:R-:W-:-:S07]  /*0080*/  UIADD3 UR4, UPT, UPT, UR4, -0x1, URZ ;  /* 0xffffffff04047890 */ /* 0x002fce000fffe0ff */
[----:B------:R-:W2:Y:S08]  /*0090*/  LDC R0, c[0x0][0x364] ;  /* 0x0000d900ff007b82 */ /* 0x000eb00000000800 */
[----:B------:R-:W3:Y:S01]  /*00a0*/  S2UR UR7, SR_CTAID.Z ;  /* 0x00000000000779c3 */ /* 0x000ee20000002700 */
[----:B0-----:R-:W-:-:S05]  /*00b0*/  IMAD R4, R3, UR5, R4 ;  /* 0x0000000503047c24 */ /* 0x001fca000f8e0204 */
[C---:B------:R-:W-:Y:S02]  /*00c0*/  ISETP.GE.U32.AND P0, PT, R4.reuse, UR4, PT ;  /* 0x0000000404007c0c */ /* 0x040fe4000bf06070 */
[----:B------:R-:W3:Y:S02]  /*00d0*/  LDC R5, c[0x0][0x368] ;  /* 0x0000da00ff057b82 */ /* 0x000ee40000000800 */
[----:B------:R-:W-:Y:S01]  /*00e0*/  ISETP.LT.OR P0, PT, R4, 0x1, P0 ;  /* 0x000000010400780c */ /* 0x000fe20000701670 */
[----:B--2---:R-:W-:Y:S02]  /*00f0*/  IMAD R11, R0, UR6, R11 ;  /* 0x00000006000b7c24 */ /* 0x004fe4000f8e020b */
[----:B---3--:R-:W-:-:S10]  /*0100*/  IMAD R0, R5, UR7, R2 ;  /* 0x0000000705007c24 */ /* 0x008fd4000f8e0202 */
[----:B------:R-:W-:Y:S05]  /*0110*/  @P0 EXIT ;  /* 0x000000000000094d */ /* 0x000fea0003800000 */
[----:B------:R-:W0:Y:S02]  /*0120*/  LDCU UR4, c[0x0][0x394] ;  /* 0x00007280ff0477ac */ /* 0x000e240008000800 */
[----:B0-----:R-:W-:-:S06]  /*0130*/  UIADD3 UR4, UPT, UPT, UR4, -0x1, URZ ;  /* 0xffffffff04047890 */ /* 0x001fcc000fffe0ff */
[----:B------:R-:W-:-:S04]  /*0140*/  ISETP.GE.U32.AND P0, PT, R11, UR4, PT ;  /* 0x000000040b007c0c */ /* 0x000fc8000bf06070 */
[----:B------:R-:W-:-:S13]  /*0150*/  ISETP.EQ.OR P0, PT, R11, RZ, P0 ;  /* 0x000000ff0b00720c */ /* 0x000fda0000702670 */
[----:B------:R-:W-:Y:S05]  /*0160*/  @P0 EXIT ;  /* 0x000000000000094d */ /* 0x000fea0003800000 */
[----:B------:R-:W0:Y:S02]  /*0170*/  LDCU UR4, c[0x0][0x398] ;  /* 0x00007300ff0477ac */ /* 0x000e240008000800 */
[----:B0-----:R-:W-:-:S06]  /*0180*/  UIADD3 UR4, UPT, UPT, UR4, -0x1, URZ ;  /* 0xffffffff04047890 */ /* 0x001fcc000fffe0ff */
[----:B------:R-:W-:-:S04]  /*0190*/  ISETP.GE.U32.AND P0, PT, R0, UR4, PT ;  /* 0x0000000400007c0c */ /* 0x000fc8000bf06070 */
[----:B------:R-:W-:-:S13]  /*01a0*/  ISETP.EQ.OR P0, PT, R0, RZ, P0 ;  /* 0x000000ff0000720c */ /* 0x000fda0000702670 */
[----:B------:R-:W-:Y:S05]  /*01b0*/  @P0 EXIT ;  /* 0x000000000000094d */ /* 0x000fea0003800000 */
[----:B------:R-:W0:Y:S01]  /*01c0*/  LDC R7, c[0x0][0x39c] ;  /* 0x0000e700ff077b82 */ /* 0x000e220000000800 */
[----:B------:R-:W-:Y:S01]  /*01d0*/  IADD3 R4, PT, PT, R4, -0x1, RZ ;  /* 0xffffffff04047810 */ /* 0x000fe20007ffe0ff */
[----:B------:R-:W1:Y:S06]  /*01e0*/  LDCU.64 UR4, c[0x0][0x358] ;  /* 0x00006b00ff0477ac */ /* 0x000e6c0008000a00 */
[----:B------:R-:W2:Y:S08]  /*01f0*/  LDC.64 R2, c[0x0][0x3a0] ;  /* 0x0000e800ff027b82 */ /* 0x000eb00000000a00 */
[----:B------:R-:W3:Y:S01]  /*0200*/  LDC.64 R8, c[0x0][0x388] ;  /* 0x0000e200ff087b82 */ /* 0x000ee20000000a00 */
[----:B0-----:R-:W-:-:S05]  /*0210*/  IMAD R4, R4, R7, RZ ;  /* 0x0000000704047224 */ /* 0x001fca00078e02ff */
[----:B------:R-:W-:Y:S01]  /*0220*/  LEA R5, R7, R4, 0x1 ;  /* 0x0000000407057211 */ /* 0x000fe200078e08ff */
[----:B--2---:R-:W-:-:S03]  /*0230*/  IMAD R4, R11, R2, R4 ;  /* 0x000000020b047224 */ /* 0x004fc600078e0204 */
[----:B------:R-:W-:Y:S01]  /*0240*/  IADD3 R10, PT, PT, R5, -R7, RZ ;  /* 0x80000007050a7210 */ /* 0x000fe20007ffe0ff */
[CC--:B------:R-:W-:Y:S02]  /*0250*/  IMAD R6, R11.reuse, R2.reuse, R5 ;  /* 0x000000020b067224 */ /* 0x0c0fe400078e0205 */
[----:B------:R-:W-:Y:S02]  /*0260*/  IMAD R13, R11, R2, -R2 ;  /* 0x000000020b0d7224 */ /* 0x000fe400078e0a02 */
[CC--:B------:R-:W-:Y:S02]  /*0270*/  IMAD R5, R0.reuse, R3.reuse, R4 ;  /* 0x0000000300057224 */ /* 0x0c0fe400078e0204 */
[----:B------:R-:W-:Y:S01]  /*0280*/  IMAD R7, R0, R3, R6 ;  /* 0x0000000300077224 */ /* 0x000fe200078e0206 */
[-C--:B------:R-:W-:Y:S01]  /*0290*/  IADD3 R12, PT, PT, R10, R13.reuse, RZ ;  /* 0x0000000d0a0c7210 */ /* 0x080fe20007ffe0ff */
[----:B---3--:R-:W-:Y:S01]  /*02a0*/  IMAD.WIDE R4, R5, 0x8, R8 ;  /* 0x0000000805047825 */ /* 0x008fe200078e0208 */
[----:B------:R-:W-:-:S03]  /*02b0*/  LEA R13, R2, R13, 0x1 ;  /* 0x0000000d020d7211 */ /* 0x000fc600078e08ff */
[----:B------:R-:W-:Y:S01]  /*02c0*/  IMAD.WIDE R6, R7, 0x8, R8 ;  /* 0x0000000807067825 */ /* 0x000fe200078e0208 */
[----:B------:R-:W-:Y:S01]  /*02d0*/  IADD3 R13, PT, PT, R10, R13, RZ ;  /* 0x0000000d0a0d7210 */ /* 0x000fe20007ffe0ff */
[----:B-1----:R-:W2:Y:S02]  /*02e0*/  LDG.E.64.CONSTANT R4, desc[UR4][R4.64] ;  /* 0x0000000404047981 */ /* 0x002ea4000c1e9b00 */
[----:B------:R-:W-:Y:S02]  /*02f0*/  IMAD R15, R0, R3, R12 ;  /* 0x00000003000f7224 */ /* 0x000fe400078e020c */
[----:B------:R-:W2:Y:S02]  /*0300*/  LDG.E.64.CONSTANT R6, desc[UR4][R6.64] ;  /* 0x0000000406067981 */ /* 0x000ea4000c1e9b00 */
[----:B------:R-:W-:-:S04]  /*0310*/  IMAD.WIDE R14, R15, 0x8, R8 ;  /* 0x000000080f0e7825 */ /* 0x000fc800078e0208 */
[CC--:B------:R-:W-:Y:S02]  /*0320*/  IMAD R13, R0.reuse, R3.reuse, R13 ;  /* 0x00000003000d7224 */ /* 0x0c0fe400078e020d */
[----:B------:R-:W-:Y:S01]  /*0330*/  IMAD R2, R11, R2, R10 ;  /* 0x000000020b027224 */ /* 0x000fe200078e020a */
[----:B------:R-:W3:Y:S01]  /*0340*/  LDG.E.64.CONSTANT R14, desc[UR4][R14.64] ;  /* 0x000000040e0e7981 */ /* 0x000ee2000c1e9b00 */
[----:B------:R-:W-:Y:S02]  /*0350*/  IMAD R10, R0, R3, -R3 ;  /* 0x00000003000a7224 */ /* 0x000fe400078e0a03 */
[----:B------:R-:W-:-:S03]  /*0360*/  IMAD.WIDE R12, R13, 0x8, R8 ;  /* 0x000000080d0c7825 */ /* 0x000fc600078e0208 */
[CC--:B------:R-:W-:Y:S02]  /*0370*/  IADD3 R19, PT, PT, R2.reuse, R10.reuse, RZ ;  /* 0x0000000a02137210 */ /* 0x0c0fe40007ffe0ff */
[----:B------:R-:W-:Y:S01]  /*0380*/  LEA R11, R3, R10, 0x1 ;  /* 0x0000000a030b7211 */ /* 0x000fe200078e08ff */
[----:B------:R-:W4:Y:S02]  /*0390*/  LDG.E.64.CONSTANT R12, desc[UR4][R12.64] ;  /* 0x000000040c0c7981 */ /* 0x000f24000c1e9b00 */
[----:B------:R-:W-:Y:S01]  /*03a0*/  IMAD.WIDE R18, R19, 0x8, R8 ;  /* 0x0000000813127825 */ /* 0x000fe200078e0208 */
[----:B------:R-:W-:-:S04]  /*03b0*/  IADD3 R17, PT, PT, R2, R11, RZ ;  /* 0x0000000b02117210 */ /* 0x000fc80007ffe0ff */
[----:B------:R-:W5:Y:S01]  /*03c0*/  LDG.E.64.CONSTANT R10, desc[UR4][R18.64] ;  /* 0x00000004120a7981 */ /* 0x000f62000c1e9b00 */
[----:B------:R-:W-:-:S04]  /*03d0*/  IMAD.WIDE R8, R17, 0x8, R8 ;  /* 0x0000000811087825 */ /* 0x000fc800078e0208 */
[----:B------:R-:W-:Y:S02]  /*03e0*/  IMAD.WIDE R16, R3, 0x8, R18 ;  /* 0x0000000803107825 */ /* 0x000fe400078e0212 */
[----:B------:R-:W5:Y:S04]  /*03f0*/  LDG.E.64.CONSTANT R8, desc[UR4][R8.64] ;  /* 0x0000000408087981 */ /* 0x000f68000c1e9b00 */
[----:B------:R-:W5:Y:S01]  /*0400*/  LDG.E.64.CONSTANT R16, desc[UR4][R16.64] ;  /* 0x0000000410107981 */ /* 0x000f62000c1e9b00 */
[----:B------:R-:W-:Y:S01]  /*0410*/  IMAD R3, R0, R3, R2 ;  /* 0x0000000300037224 */ /* 0x000fe200078e0202 */
[----:B--2---:R-:W-:Y:S01]  /*0420*/  DADD R4, R4, R6 ;  /* 0x0000000004047229 */ /* 0x004fe20000000006 */
[----:B------:R-:W0:Y:S07]  /*0430*/  LDC.64 R6, c[0x0][0x380] ;  /* 0x0000e000ff067b82 */ /* 0x000e2e0000000a00 */
[----:B---3--:R-:W-:-:S08]  /*0440*/  DADD R4, R4, R14 ;  /* 0x0000000004047229 */ /* 0x008fd0000000000e */
[----:B----4-:R-:W-:-:S08]  /*0450*/  DADD R4, R4, R12 ;  /* 0x0000000004047229 */ /* 0x010fd0000000000c */
[----:B-----5:R-:W-:-:S08]  /*0460*/  DADD R4, R4, R10 ;  /* 0x0000000004047229 */ /* 0x020fd0000000000a */
[----:B------:R-:W-:-:S08]  /*0470*/  DADD R4, R4, R8 ;  /* 0x0000000004047229 */ /* 0x000fd00000000008 */
[----:B------:R-:W-:Y:S01]  /*0480*/  DFMA R4, R16, -6, R4 ;  /* 0xc01800001004782b */ /* 0x000fe20000000004 */
[----:B0-----:R-:W-:-:S07]  /*0490*/  IMAD.WIDE R2, R3, 0x8, R6 ;  /* 0x0000000803027825 */ /* 0x001fce00078e0206 */
[----:B------:R-:W-:-:S07]  /*04a0*/  DMUL R4, R4, 0.5 ;  /* 0x3fe0000004047828 */ /* 0x000fce0000000000 */
[----:B------:R-:W-:Y:S01]  /*04b0*/  STG.E.64 desc[UR4][R2.64], R4 ;  /* 0x0000000402007986 */ /* 0x000fe2000c101b04 */
[----:B------:R-:W-:Y:S05]  /*04c0*/  EXIT ;  /* 0x000000000000794d */ /* 0x000fea0003800000 */
.L_x_9:
        /* <DEDUP_REMOVED lines=11> */
.L_x_11:


//--------------------- .nv.shared._Z14laplace3d_smemPdS_4dim3S0_ --------------------------
	.section	.nv.shared._Z14laplace3d_smemPdS_4dim3S0_,"aw",@nobits
	.sectionflags	@""
	.align	16
	.zero		1024


//--------------------- .nv.shared.reserved.0     --------------------------
	.section	.nv.shared.reserved.0,"aw",@nobits
	.weak		__nv_reservedSMEM_offset_0_alias
	.size		__nv_reservedSMEM_offset_0_alias, 0, 64
	.other		__nv_reservedSMEM_offset_0_alias,@"STO_CUDA_RESERVED_SHARED STV_DEFAULT"
__nv_reservedSMEM_offset_0_alias:
	.zero		0
	.zero		64


//--------------------- .nv.shared._Z17laplace3d_stridesPdS_4dim3S0_ --------------------------
	.section	.nv.shared._Z17laplace3d_stridesPdS_4dim3S0_,"aw",@nobits
	.sectionflags	@""
	.align	16
	.zero		1024


//--------------------- .nv.constant0._Z14laplace3d_smemPdS_4dim3S0_ --------------------------
	.section	.nv.constant0._Z14laplace3d_smemPdS_4dim3S0_,"a",@progbits
	.sectionflags	@""
	.align	4
.nv.constant0._Z14laplace3d_smemPdS_4dim3S0_:
	.zero		936


//--------------------- .nv.constant0._Z17laplace3d_stridesPdS_4dim3S0_ --------------------------
	.section	.nv.constant0._Z17laplace3d_stridesPdS_4dim3S0_,"a",@progbits
	.sectionflags	@""
	.align	4
.nv.constant0._Z17laplace3d_stridesPdS_4dim3S0_:
	.zero		936


//--------------------- SYMBOLS --------------------------

	.type		.nv.reservedSmem.offset0,@object
	.size		.nv.reservedSmem.offset0,0x4
	.type		.nv.reservedSmem.cap,@object
	.size		.nv.reservedSmem.cap,0x4
